	.headerflags	@"EF_CUDA_TEXMODE_UNIFIED EF_CUDA_64BIT_ADDRESS EF_CUDA_ACCELERATORS EF_CUDA_SM90 EF_CUDA_VIRTUAL_SM(EF_CUDA_SM90)"
	.elftype	@"ET_EXEC"


//--------------------- .nv.info                  --------------------------
	.section	.nv.info,"",@"SHT_CUDA_INFO"
	.align	4


	//----- nvinfo : EIATTR_REGCOUNT
	.align		4
        /*0000*/ 	.byte	0x04, 0x2f
        /*0002*/ 	.short	(.L_1 - .L_0)
	.align		4
.L_0:
        /*0004*/ 	.word	index@(triton_red_fused_abs_mean_sub_0)
        /*0008*/ 	.word	0x0000001f


	//----- nvinfo : EIATTR_MIN_STACK_SIZE
	.align		4
.L_1:
        /*000c*/ 	.byte	0x04, 0x12
        /*000e*/ 	.short	(.L_3 - .L_2)
	.align		4
.L_2:
        /*0010*/ 	.word	index@(triton_red_fused_abs_mean_sub_0)
        /*0014*/ 	.word	0x00000000


	//----- nvinfo : EIATTR_FRAME_SIZE
	.align		4
.L_3:
        /*0018*/ 	.byte	0x04, 0x11
        /*001a*/ 	.short	(.L_5 - .L_4)
	.align		4
.L_4:
        /*001c*/ 	.word	index@(triton_red_fused_abs_mean_sub_0)
        /*0020*/ 	.word	0x00000000


	//----- nvinfo : EIATTR_MIN_STACK_SIZE
	.align		4
.L_5:
        /*0024*/ 	.byte	0x04, 0x12
        /*0026*/ 	.short	(.L_7 - .L_6)
	.align		4
.L_6:
        /*0028*/ 	.word	index@(triton_red_fused_abs_mean_sub_0)
        /*002c*/ 	.word	0x00000000
.L_7:


//--------------------- .nv.info.triton_red_fused_abs_mean_sub_0 --------------------------
	.section	.nv.info.triton_red_fused_abs_mean_sub_0,"",@"SHT_CUDA_INFO"
	.sectionflags	@""
	.align	4


	//----- nvinfo : EIATTR_CUDA_API_VERSION
	.align		4
        /*0000*/ 	.byte	0x04, 0x37
        /*0002*/ 	.short	(.L_9 - .L_8)
.L_8:
        /*0004*/ 	.word	0x0000007c


	//----- nvinfo : EIATTR_KPARAM_INFO
	.align		4
.L_9:
        /*0008*/ 	.byte	0x04, 0x17
        /*000a*/ 	.short	(.L_11 - .L_10)
.L_10:
        /*000c*/ 	.word	0x00000000
        /*0010*/ 	.short	0x0004
        /*0012*/ 	.short	0x001c
        /*0014*/ 	.byte	0x00, 0xf0, 0x11, 0x00


	//----- nvinfo : EIATTR_KPARAM_INFO
	.align		4
.L_11:
        /*0018*/ 	.byte	0x04, 0x17
        /*001a*/ 	.short	(.L_13 - .L_12)
.L_12:
        /*001c*/ 	.word	0x00000000
        /*0020*/ 	.short	0x0003
        /*0022*/ 	.short	0x0018
        /*0024*/ 	.byte	0x00, 0xf0, 0x11, 0x00


	//----- nvinfo : EIATTR_KPARAM_INFO
	.align		4
.L_13:
        /*0028*/ 	.byte	0x04, 0x17
        /*002a*/ 	.short	(.L_15 - .L_14)
.L_14:
        /*002c*/ 	.word	0x00000000
        /*0030*/ 	.short	0x0002
        /*0032*/ 	.short	0x0010
        /*0034*/ 	.byte	0x00, 0xf4, 0x21, 0x00


	//----- nvinfo : EIATTR_KPARAM_INFO
	.align		4
.L_15:
        /*0038*/ 	.byte	0x04, 0x17
        /*003a*/ 	.short	(.L_17 - .L_16)
.L_16:
        /*003c*/ 	.word	0x00000000
        /*0040*/ 	.short	0x0001
        /*0042*/ 	.short	0x0008
        /*0044*/ 	.byte	0x00, 0xf4, 0x21, 0x00


	//----- nvinfo : EIATTR_KPARAM_INFO
	.align		4
.L_17:
        /*0048*/ 	.byte	0x04, 0x17
        /*004a*/ 	.short	(.L_19 - .L_18)
.L_18:
        /*004c*/ 	.word	0x00000000
        /*0050*/ 	.short	0x0000
        /*0052*/ 	.short	0x0000
        /*0054*/ 	.byte	0x00, 0xf4, 0x21, 0x00


	//----- nvinfo : EIATTR_SPARSE_MMA_MASK
	.align		4
.L_19:
        /*0058*/ 	.byte	0x03, 0x50
        /*005a*/ 	.short	0x0000


	//----- nvinfo : EIATTR_MAXREG_COUNT
	.align		4
        /*005c*/ 	.byte	0x03, 0x1b
        /*005e*/ 	.short	0x0080


	//----- nvinfo : EIATTR_COOP_GROUP_MASK_REGIDS
	.align		4
        /*0060*/ 	.byte	0x04, 0x29
        /*0062*/ 	.short	(.L_21 - .L_20)


	//   ....[0]....
.L_20:
        /*0064*/ 	.word	0xffffffff


	//   ....[1]....
        /*0068*/ 	.word	0xffffffff


	//   ....[2]....
        /*006c*/ 	.word	0xffffffff


	//   ....[3]....
        /*0070*/ 	.word	0xffffffff


	//   ....[4]....
        /*0074*/ 	.word	0xffffffff


	//   ....[5]....
        /*0078*/ 	.word	0xffffffff


	//   ....[6]....
        /*007c*/ 	.word	0xffffffff


	//   ....[7]....
        /*0080*/ 	.word	0xffffffff


	//   ....[8]....
        /*0084*/ 	.word	0xffffffff


	//----- nvinfo : EIATTR_COOP_GROUP_INSTR_OFFSETS
	.align		4
.L_21:
        /*0088*/ 	.byte	0x04, 0x28
        /*008a*/ 	.short	(.L_23 - .L_22)


	//   ....[0]....
.L_22:
        /*008c*/ 	.word	0x00000670


	//   ....[1]....
        /*0090*/ 	.word	0x00000690


	//   ....[2]....
        /*0094*/ 	.word	0x000006b0


	//   ....[3]....
        /*0098*/ 	.word	0x000006e0


	//   ....[4]....
        /*009c*/ 	.word	0x00000700


	//   ....[5]....
        /*00a0*/ 	.word	0x000007a0


	//   ....[6]....
        /*00a4*/ 	.word	0x000007c0


	//   ....[7]....
        /*00a8*/ 	.word	0x000007e0


	//   ....[8]....
        /*00ac*/ 	.word	0x00000810


	//----- nvinfo : EIATTR_EXIT_INSTR_OFFSETS
	.align		4
.L_23:
        /*00b0*/ 	.byte	0x04, 0x1c
        /*00b2*/ 	.short	(.L_25 - .L_24)


	//   ....[0]....
.L_24:
        /*00b4*/ 	.word	0x00000880


	//   ....[1]....
        /*00b8*/ 	.word	0x000008d0


	//----- nvinfo : EIATTR_REQNTID
	.align		4
.L_25:
        /*00bc*/ 	.byte	0x04, 0x10
        /*00be*/ 	.short	(.L_27 - .L_26)
.L_26:
        /*00c0*/ 	.word	0x00000200
        /*00c4*/ 	.word	0x00000001
        /*00c8*/ 	.word	0x00000001


	//----- nvinfo : EIATTR_CBANK_PARAM_SIZE
	.align		4
.L_27:
        /*00cc*/ 	.byte	0x03, 0x19
        /*00ce*/ 	.short	0x0020


	//----- nvinfo : EIATTR_PARAM_CBANK
	.align		4
        /*00d0*/ 	.byte	0x04, 0x0a
        /*00d2*/ 	.short	(.L_29 - .L_28)
	.align		4
.L_28:
        /*00d4*/ 	.word	index@(.nv.constant0.triton_red_fused_abs_mean_sub_0)
        /*00d8*/ 	.short	0x0210
        /*00da*/ 	.short	0x0020


	//----- nvinfo : EIATTR_SW_WAR
	.align		4
.L_29:
        /*00dc*/ 	.byte	0x04, 0x36
        /*00de*/ 	.short	(.L_31 - .L_30)
.L_30:
        /*00e0*/ 	.word	0x00000008
.L_31:


//--------------------- .nv.callgraph             --------------------------
	.section	.nv.callgraph,"",@"SHT_CUDA_CALLGRAPH"
	.align	4
	.sectionentsize	8
	.align		4
        /*0000*/ 	.word	0x00000000
	.align		4
        /*0004*/ 	.word	0xffffffff
	.align		4
        /*0008*/ 	.word	0x00000000
	.align		4
        /*000c*/ 	.word	0xfffffffe
	.align		4
        /*0010*/ 	.word	0x00000000
	.align		4
        /*0014*/ 	.word	0xfffffffd
	.align		4
        /*0018*/ 	.word	0x00000000
	.align		4
        /*001c*/ 	.word	0xfffffffc


//--------------------- .text.triton_red_fused_abs_mean_sub_0 --------------------------
	.section	.text.triton_red_fused_abs_mean_sub_0,"ax",@progbits
	.sectionflags	@"SHF_BARRIERS=1"
	.align	128
        .global         triton_red_fused_abs_mean_sub_0
        .type           triton_red_fused_abs_mean_sub_0,@function
        .size           triton_red_fused_abs_mean_sub_0,(.L_x_1 - triton_red_fused_abs_mean_sub_0)
        .other          triton_red_fused_abs_mean_sub_0,@"STO_CUDA_ENTRY STV_DEFAULT"
triton_red_fused_abs_mean_sub_0:
.text.triton_red_fused_abs_mean_sub_0:
[----:B------:R-:W0:Y:S02]  /*0000*/  LDC R1, c[0x0][0x28] ;  /* 0x00000a00ff017b82 */ /* 0x000e240000000800 */
[----:B------:R-:W1:Y:S01]  /*0010*/  S2R R3, SR_TID.X ;  /* 0x0000000000037919 */ /* 0x000e620000002100 */
[----:B------:R-:W2:Y:S01]  /*0020*/  LDC.64 R22, c[0x0][0x210] ;  /* 0x00008400ff167b82 */ /* 0x000ea20000000a00 */
[----:B------:R-:W-:Y:S02]  /*0030*/  CS2R R4, SRZ ;  /* 0x0000000000047805 */ /* 0x000fe4000001ff00 */
[----:B------:R-:W-:Y:S01]  /*0040*/  CS2R R6, SRZ ;  /* 0x0000000000067805 */ /* 0x000fe2000001ff00 */
[----:B------:R-:W3:Y:S01]  /*0050*/  S2R R0, SR_CTAID.X ;  /* 0x0000000000007919 */ /* 0x000ee20000002500 */
[----:B------:R-:W-:Y:S02]  /*0060*/  CS2R R8, SRZ ;  /* 0x0000000000087805 */ /* 0x000fe4000001ff00 */
[----:B------:R-:W-:Y:S01]  /*0070*/  CS2R R10, SRZ ;  /* 0x00000000000a7805 */ /* 0x000fe2000001ff00 */
[----:B------:R-:W-:Y:S01]  /*0080*/  ULDC.64 UR6, c[0x0][0x208] ;  /* 0x0000820000067ab9 */ /* 0x000fe20000000a00 */
[----:B------:R-:W4:Y:S01]  /*0090*/  LDC.64 R20, c[0x0][0x218] ;  /* 0x00008600ff147b82 */ /* 0x000f220000000a00 */
[----:B------:R-:W-:-:S02]  /*00a0*/  CS2R R12, SRZ ;  /* 0x00000000000c7805 */ /* 0x000fc4000001ff00 */
[----:B------:R-:W-:Y:S02]  /*00b0*/  CS2R R14, SRZ ;  /* 0x00000000000e7805 */ /* 0x000fe4000001ff00 */
[----:B------:R-:W-:Y:S01]  /*00c0*/  CS2R R16, SRZ ;  /* 0x0000000000107805 */ /* 0x000fe2000001ff00 */
[----:B-1----:R-:W-:Y:S01]  /*00d0*/  IMAD.SHL.U32 R3, R3, 0x4, RZ ;  /* 0x0000000403037824 */ /* 0x002fe200078e00ff */
[----:B---3--:R-:W-:-:S04]  /*00e0*/  ISETP.GE.AND P0, PT, R0, 0x6, PT ;  /* 0x000000060000780c */ /* 0x008fc80003f06270 */
[----:B------:R-:W-:-:S05]  /*00f0*/  LOP3.LUT R3, R3, 0x7fc, RZ, 0xc0, !PT ;  /* 0x000007fc03037812 */ /* 0x000fca00078ec0ff */
[----:B------:R-:W-:-:S04]  /*0100*/  IMAD R3, R0, 0x2000, R3 ;  /* 0x0000200000037824 */ /* 0x000fc800078e0203 */
[----:B--2---:R-:W-:-:S04]  /*0110*/  IMAD.WIDE R22, R3, 0x4, R22 ;  /* 0x0000000403167825 */ /* 0x004fc800078e0216 */
[----:B----4-:R-:W-:Y:S01]  /*0120*/  IMAD.WIDE R20, R3, 0x4, R20 ;  /* 0x0000000403147825 */ /* 0x010fe200078e0214 */
[----:B------:R-:W2:Y:S01]  /*0130*/  @!P0 LDG.E.EF.128 R4, desc[UR6][R22.64] ;  /* 0x0000000616048981 */ /* 0x000ea2000c0e1d00 */
[----:B------:R-:W-:-:S03]  /*0140*/  CS2R R18, SRZ ;  /* 0x0000000000127805 */ /* 0x000fc6000001ff00 */
[----:B------:R-:W3:Y:S04]  /*0150*/  @!P0 LDG.E.EF.128 R8, desc[UR6][R20.64] ;  /* 0x0000000614088981 */ /* 0x000ee8000c0e1d00 */
[----:B------:R-:W4:Y:S04]  /*0160*/  @!P0 LDG.E.EF.128 R12, desc[UR6][R22.64+0x2000] ;  /* 0x00200006160c8981 */ /* 0x000f28000c0e1d00 */
[----:B------:R-:W5:Y:S01]  /*0170*/  @!P0 LDG.E.EF.128 R16, desc[UR6][R20.64+0x2000] ;  /* 0x0020000614108981 */ /* 0x000f62000c0e1d00 */
[----:B--2---:R-:W-:Y:S02]  /*0180*/  SEL R3, R7, RZ, !P0 ;  /* 0x000000ff07037207 */ /* 0x004fe40004000000 */
[----:B------:R-:W-:-:S02]  /*0190*/  SEL R4, R4, RZ, !P0 ;  /* 0x000000ff04047207 */ /* 0x000fc40004000000 */
[----:B---3--:R-:W-:Y:S02]  /*01a0*/  SEL R7, R8, RZ, !P0 ;  /* 0x000000ff08077207 */ /* 0x008fe40004000000 */
[----:B------:R-:W-:Y:S02]  /*01b0*/  SEL R26, R5, RZ, !P0 ;  /* 0x000000ff051a7207 */ /* 0x000fe40004000000 */
[----:B------:R-:W-:Y:S01]  /*01c0*/  SEL R8, R11, RZ, !P0 ;  /* 0x000000ff0b087207 */ /* 0x000fe20004000000 */
[----:B------:R-:W-:Y:S01]  /*01d0*/  FADD R24, R4, -R7 ;  /* 0x8000000704187221 */ /* 0x000fe20000000000 */
[----:B------:R-:W-:Y:S02]  /*01e0*/  SEL R6, R6, RZ, !P0 ;  /* 0x000000ff06067207 */ /* 0x000fe40004000000 */
[----:B------:R-:W-:Y:S01]  /*01f0*/  SEL R5, R10, RZ, !P0 ;  /* 0x000000ff0a057207 */ /* 0x000fe20004000000 */
[----:B------:R-:W-:Y:S01]  /*0200*/  FADD R3, R3, -R8 ;  /* 0x8000000803037221 */ /* 0x000fe20000000000 */
[----:B------:R-:W-:-:S02]  /*0210*/  SEL R9, R9, RZ, !P0 ;  /* 0x000000ff09097207 */ /* 0x000fc40004000000 */
[----:B------:R-:W-:Y:S02]  /*0220*/  CS2R R10, SRZ ;  /* 0x00000000000a7805 */ /* 0x000fe4000001ff00 */
[----:B----4-:R-:W-:Y:S01]  /*0230*/  SEL R13, R13, RZ, !P0 ;  /* 0x000000ff0d0d7207 */ /* 0x010fe20004000000 */
[----:B------:R-:W-:Y:S01]  /*0240*/  FADD R28, R6, -R5 ;  /* 0x80000005061c7221 */ /* 0x000fe20000000000 */
[----:B-----5:R-:W-:Y:S01]  /*0250*/  SEL R4, R17, RZ, !P0 ;  /* 0x000000ff11047207 */ /* 0x020fe20004000000 */
[----:B------:R-:W-:Y:S01]  /*0260*/  FADD R26, R26, -R9 ;  /* 0x800000091a1a7221 */ /* 0x000fe20000000000 */
[----:B------:R-:W-:Y:S02]  /*0270*/  SEL R15, R15, RZ, !P0 ;  /* 0x000000ff0f0f7207 */ /* 0x000fe40004000000 */
[----:B------:R-:W-:Y:S02]  /*0280*/  CS2R R6, SRZ ;  /* 0x0000000000067805 */ /* 0x000fe4000001ff00 */
[----:B------:R-:W-:Y:S01]  /*0290*/  SEL R8, R19, RZ, !P0 ;  /* 0x000000ff13087207 */ /* 0x000fe20004000000 */
[----:B------:R-:W-:Y:S01]  /*02a0*/  FADD R5, R13, -R4 ;  /* 0x800000040d057221 */ /* 0x000fe20000000000 */
[----:B------:R-:W-:-:S02]  /*02b0*/  SEL R12, R12, RZ, !P0 ;  /* 0x000000ff0c0c7207 */ /* 0x000fc40004000000 */
[----:B------:R-:W-:Y:S01]  /*02c0*/  SEL R17, R16, RZ, !P0 ;  /* 0x000000ff10117207 */ /* 0x000fe20004000000 */
[----:B------:R-:W-:Y:S01]  /*02d0*/  FADD R26, |R26|, |R5| ;  /* 0x400000051a1a7221 */ /* 0x000fe20000000200 */
[----:B------:R-:W-:Y:S01]  /*02e0*/  FADD R27, R15, -R8 ;  /* 0x800000080f1b7221 */ /* 0x000fe20000000000 */
[----:B------:R-:W-:Y:S02]  /*02f0*/  CS2R R4, SRZ ;  /* 0x0000000000047805 */ /* 0x000fe4000001ff00 */
[----:B------:R-:W-:Y:S02]  /*0300*/  CS2R R8, SRZ ;  /* 0x0000000000087805 */ /* 0x000fe4000001ff00 */
[----:B------:R-:W-:Y:S01]  /*0310*/  SEL R14, R14, RZ, !P0 ;  /* 0x000000ff0e0e7207 */ /* 0x000fe20004000000 */
[----:B------:R-:W-:Y:S01]  /*0320*/  FADD R17, R12, -R17 ;  /* 0x800000110c117221 */ /* 0x000fe20000000000 */
[----:B------:R-:W-:Y:S02]  /*0330*/  SEL R25, R18, RZ, !P0 ;  /* 0x000000ff12197207 */ /* 0x000fe40004000000 */
[----:B------:R-:W-:Y:S01]  /*0340*/  CS2R R12, SRZ ;  /* 0x00000000000c7805 */ /* 0x000fe2000001ff00 */
[----:B------:R-:W2:Y:S04]  /*0350*/  @!P0 LDG.E.EF.128 R4, desc[UR6][R22.64+0x4000] ;  /* 0x0040000616048981 */ /* 0x000ea8000c0e1d00 */
[----:B------:R-:W3:Y:S01]  /*0360*/  @!P0 LDG.E.EF.128 R8, desc[UR6][R20.64+0x4000] ;  /* 0x0040000614088981 */ /* 0x000ee2000c0e1d00 */
[----:B------:R-:W-:Y:S01]  /*0370*/  FADD R25, R14, -R25 ;  /* 0x800000190e197221 */ /* 0x000fe20000000000 */
[----:B------:R-:W-:Y:S01]  /*0380*/  FADD R24, |R24|, |R17| ;  /* 0x4000001118187221 */ /* 0x000fe20000000200 */
[----:B------:R-:W-:-:S02]  /*0390*/  CS2R R14, SRZ ;  /* 0x00000000000e7805 */ /* 0x000fc4000001ff00 */
[----:B------:R-:W-:Y:S02]  /*03a0*/  CS2R R16, SRZ ;  /* 0x0000000000107805 */ /* 0x000fe4000001ff00 */
[----:B------:R-:W-:Y:S02]  /*03b0*/  CS2R R18, SRZ ;  /* 0x0000000000127805 */ /* 0x000fe4000001ff00 */
[----:B------:R3:W4:Y:S04]  /*03c0*/  @!P0 LDG.E.EF.128 R12, desc[UR6][R22.64+0x6000] ;  /* 0x00600006160c8981 */ /* 0x000728000c0e1d00 */
[----:B------:R-:W5:Y:S01]  /*03d0*/  @!P0 LDG.E.EF.128 R16, desc[UR6][R20.64+0x6000] ;  /* 0x0060000614108981 */ /* 0x000f62000c0e1d00 */
[----:B------:R-:W-:Y:S01]  /*03e0*/  FADD R3, |R3|, |R27| ;  /* 0x4000001b03037221 */ /* 0x000fe20000000200 */
[----:B------:R-:W-:Y:S01]  /*03f0*/  FADD R25, |R28|, |R25| ;  /* 0x400000191c197221 */ /* 0x000fe20000000200 */
[----:B------:R-:W1:Y:S01]  /*0400*/  S2UR UR5, SR_CgaCtaId ;  /* 0x00000000000579c3 */ /* 0x000e620000008800 */
[----:B------:R-:W-:-:S02]  /*0410*/  UMOV UR4, 0x400 ;  /* 0x0000040000047882 */ /* 0x000fc40000000000 */
[----:B-1----:R-:W-:Y:S01]  /*0420*/  UPRMT UR4, UR5, 0x654, UR4 ;  /* 0x0000065405047896 */ /* 0x002fe20008000004 */
[----:B--2---:R-:W-:Y:S02]  /*0430*/  SEL R27, R4, RZ, !P0 ;  /* 0x000000ff041b7207 */ /* 0x004fe40004000000 */
[----:B------:R-:W-:Y:S02]  /*0440*/  SEL R5, R5, RZ, !P0 ;  /* 0x000000ff05057207 */ /* 0x000fe40004000000 */
[----:B------:R-:W-:Y:S02]  /*0450*/  SEL R4, R7, RZ, !P0 ;  /* 0x000000ff07047207 */ /* 0x000fe40004000000 */
[----:B---3--:R-:W-:Y:S02]  /*0460*/  SEL R22, R9, RZ, !P0 ;  /* 0x000000ff09167207 */ /* 0x008fe40004000000 */
[----:B------:R-:W-:Y:S02]  /*0470*/  SEL R6, R6, RZ, !P0 ;  /* 0x000000ff06067207 */ /* 0x000fe40004000000 */
[----:B------:R-:W-:Y:S01]  /*0480*/  SEL R7, R10, RZ, !P0 ;  /* 0x000000ff0a077207 */ /* 0x000fe20004000000 */
[----:B------:R-:W-:Y:S01]  /*0490*/  FADD R5, R5, -R22 ;  /* 0x8000001605057221 */ /* 0x000fe20000000000 */
[----:B------:R-:W-:-:S03]  /*04a0*/  SEL R8, R8, RZ, !P0 ;  /* 0x000000ff08087207 */ /* 0x000fc60004000000 */
[----:B------:R-:W-:Y:S01]  /*04b0*/  FADD R6, R6, -R7 ;  /* 0x8000000706067221 */ /* 0x000fe20000000000 */
[----:B------:R-:W-:Y:S01]  /*04c0*/  FADD R26, R26, |R5| ;  /* 0x400000051a1a7221 */ /* 0x000fe20000000000 */
[----:B----4-:R-:W-:Y:S02]  /*04d0*/  SEL R7, R12, RZ, !P0 ;  /* 0x000000ff0c077207 */ /* 0x010fe40004000000 */
[----:B------:R-:W-:Y:S01]  /*04e0*/  FADD R5, R25, |R6| ;  /* 0x4000000619057221 */ /* 0x000fe20000000000 */
[----:B------:R-:W-:Y:S01]  /*04f0*/  SEL R6, R13, RZ, !P0 ;  /* 0x000000ff0d067207 */ /* 0x000fe20004000000 */
[----:B------:R-:W-:Y:S01]  /*0500*/  FADD R27, R27, -R8 ;  /* 0x800000081b1b7221 */ /* 0x000fe20000000000 */
[----:B-----5:R-:W-:Y:S02]  /*0510*/  SEL R17, R17, RZ, !P0 ;  /* 0x000000ff11117207 */ /* 0x020fe40004000000 */
[----:B------:R-:W-:Y:S02]  /*0520*/  SEL R16, R16, RZ, !P0 ;  /* 0x000000ff10107207 */ /* 0x000fe40004000000 */
[----:B------:R-:W-:Y:S01]  /*0530*/  SEL R11, R11, RZ, !P0 ;  /* 0x000000ff0b0b7207 */ /* 0x000fe20004000000 */
[----:B------:R-:W-:Y:S01]  /*0540*/  FADD R24, R24, |R27| ;  /* 0x4000001b18187221 */ /* 0x000fe20000000000 */
[----:B------:R-:W-:Y:S01]  /*0550*/  SEL R9, R14, RZ, !P0 ;  /* 0x000000ff0e097207 */ /* 0x000fe20004000000 */
[----:B------:R-:W-:Y:S01]  /*0560*/  FADD R17, R6, -R17 ;  /* 0x8000001106117221 */ /* 0x000fe20000000000 */
[----:B------:R-:W-:Y:S01]  /*0570*/  SEL R18, R18, RZ, !P0 ;  /* 0x000000ff12127207 */ /* 0x000fe20004000000 */
[----:B------:R-:W-:Y:S01]  /*0580*/  FADD R7, R7, -R16 ;  /* 0x8000001007077221 */ /* 0x000fe20000000000 */
[----:B------:R-:W-:Y:S01]  /*0590*/  FADD R4, R4, -R11 ;  /* 0x8000000b04047221 */ /* 0x000fe20000000000 */
[----:B------:R-:W-:Y:S01]  /*05a0*/  SEL R8, R15, RZ, !P0 ;  /* 0x000000ff0f087207 */ /* 0x000fe20004000000 */
[----:B------:R-:W-:Y:S01]  /*05b0*/  FADD R17, R26, |R17| ;  /* 0x400000111a117221 */ /* 0x000fe20000000000 */
[----:B------:R-:W-:Y:S01]  /*05c0*/  SEL R19, R19, RZ, !P0 ;  /* 0x000000ff13137207 */ /* 0x000fe20004000000 */
[----:B------:R-:W-:Y:S01]  /*05d0*/  FADD R18, R9, -R18 ;  /* 0x8000001209127221 */ /* 0x000fe20000000000 */
[----:B------:R-:W-:Y:S01]  /*05e0*/  FADD R24, R24, |R7| ;  /* 0x4000000718187221 */ /* 0x000fe20000000000 */
[----:B------:R-:W-:-:S02]  /*05f0*/  FADD R3, R3, |R4| ;  /* 0x4000000403037221 */ /* 0x000fc40000000000 */
[----:B------:R-:W-:Y:S01]  /*0600*/  FADD R4, R8, -R19 ;  /* 0x8000001308047221 */ /* 0x000fe20000000000 */
[----:B------:R-:W-:Y:S01]  /*0610*/  FADD R5, R5, |R18| ;  /* 0x4000001205057221 */ /* 0x000fe20000000000 */
[----:B------:R-:W-:Y:S02]  /*0620*/  FADD R24, R17, R24 ;  /* 0x0000001811187221 */ /* 0x000fe40000000000 */
[----:B------:R-:W-:Y:S02]  /*0630*/  FADD R3, R3, |R4| ;  /* 0x4000000403037221 */ /* 0x000fe40000000000 */
[----:B------:R-:W-:-:S04]  /*0640*/  FADD R24, R5, R24 ;  /* 0x0000001805187221 */ /* 0x000fc80000000000 */
[----:B------:R-:W-:-:S05]  /*0650*/  FADD R3, R3, R24 ;  /* 0x0000001803037221 */ /* 0x000fca0000000000 */
[----:B------:R-:W-:-:S05]  /*0660*/  FSEL R3, R3, RZ, !P0 ;  /* 0x000000ff03037208 */ /* 0x000fca0004000000 */
[----:B------:R-:W1:Y:S02]  /*0670*/  SHFL.BFLY PT, R4, R3, 0x10, 0x1f ;  /* 0x0e001f0003047f89 */ /* 0x000e6400000e0000 */
[----:B-1----:R-:W-:-:S05]  /*0680*/  FADD R4, R3, R4 ;  /* 0x0000000403047221 */ /* 0x002fca0000000000 */
[----:B------:R-:W1:Y:S02]  /*0690*/  SHFL.BFLY PT, R5, R4, 0x8, 0x1f ;  /* 0x0d001f0004057f89 */ /* 0x000e6400000e0000 */
[----:B-1----:R-:W-:-:S05]  /*06a0*/  FADD R5, R4, R5 ;  /* 0x0000000504057221 */ /* 0x002fca0000000000 */
[----:B------:R-:W1:Y:S01]  /*06b0*/  SHFL.BFLY PT, R6, R5, 0x4, 0x1f ;  /* 0x0c801f0005067f89 */ /* 0x000e6200000e0000 */
[----:B------:R-:W2:Y:S01]  /*06c0*/  S2R R9, SR_TID.X ;  /* 0x0000000000097919 */ /* 0x000ea20000002100 */
[----:B-1----:R-:W-:-:S05]  /*06d0*/  FADD R6, R5, R6 ;  /* 0x0000000605067221 */ /* 0x002fca0000000000 */
[----:B------:R-:W1:Y:S02]  /*06e0*/  SHFL.BFLY PT, R7, R6, 0x2, 0x1f ;  /* 0x0c401f0006077f89 */ /* 0x000e6400000e0000 */
[----:B-1----:R-:W-:-:S05]  /*06f0*/  FADD R7, R6, R7 ;  /* 0x0000000706077221 */ /* 0x002fca0000000000 */
[----:B------:R-:W1:Y:S01]  /*0700*/  SHFL.BFLY PT, R8, R7, 0x1, 0x1f ;  /* 0x0c201f0007087f89 */ /* 0x000e6200000e0000 */
[----:B--2---:R-:W-:Y:S02]  /*0710*/  LOP3.LUT P0, RZ, R9, 0x1f, RZ, 0xc0, !PT ;  /* 0x0000001f09ff7812 */ /* 0x004fe4000780c0ff */
[----:B------:R-:W-:-:S04]  /*0720*/  SHF.R.U32.HI R3, RZ, 0x3, R9 ;  /* 0x00000003ff037819 */ /* 0x000fc80000011609 */
[----:B------:R-:W-:Y:S01]  /*0730*/  LOP3.LUT R3, R3, 0x3c, RZ, 0xc0, !PT ;  /* 0x0000003c03037812 */ /* 0x000fe200078ec0ff */
[----:B-1----:R-:W-:-:S06]  /*0740*/  FADD R8, R7, R8 ;  /* 0x0000000807087221 */ /* 0x002fcc0000000000 */
[----:B------:R-:W-:Y:S01]  /*0750*/  @!P0 STS [R3+UR4], R8 ;  /* 0x0000000803008988 */ /* 0x000fe20008000804 */
[----:B------:R-:W-:Y:S01]  /*0760*/  BAR.SYNC.DEFER_BLOCKING 0x0 ;  /* 0x0000000000007b1d */ /* 0x000fe20000010000 */
[C---:B------:R-:W-:Y:S01]  /*0770*/  ISETP.GE.AND P1, PT, R9.reuse, 0x10, PT ;  /* 0x000000100900780c */ /* 0x040fe20003f26270 */
[----:B------:R-:W-:-:S12]  /*0780*/  IMAD.SHL.U32 R11, R9, 0x4, RZ ;  /* 0x00000004090b7824 */ /* 0x000fd800078e00ff */
[----:B------:R-:W1:Y:S04]  /*0790*/  @!P1 LDS R2, [R11+UR4] ;  /* 0x000000040b029984 */ /* 0x000e680008000800 */
[----:B-1----:R-:W1:Y:S02]  /*07a0*/  SHFL.BFLY PT, R5, R2, 0x8, 0x1f ;  /* 0x0d001f0002057f89 */ /* 0x002e6400000e0000 */
[----:B-1----:R-:W-:-:S05]  /*07b0*/  FADD R5, R2, R5 ;  /* 0x0000000502057221 */ /* 0x002fca0000000000 */
[----:B------:R-:W1:Y:S02]  /*07c0*/  SHFL.BFLY PT, R4, R5, 0x4, 0x1f ;  /* 0x0c801f0005047f89 */ /* 0x000e6400000e0000 */
[----:B-1----:R-:W-:-:S05]  /*07d0*/  FADD R4, R5, R4 ;  /* 0x0000000405047221 */ /* 0x002fca0000000000 */
[----:B------:R-:W1:Y:S01]  /*07e0*/  SHFL.BFLY PT, R7, R4, 0x2, 0x1f ;  /* 0x0c401f0004077f89 */ /* 0x000e6200000e0000 */
[----:B------:R-:W-:Y:S01]  /*07f0*/  LOP3.LUT P0, RZ, R9, 0xf, RZ, 0xc0, !PT ;  /* 0x0000000f09ff7812 */ /* 0x000fe2000780c0ff */
[----:B-1----:R-:W-:-:S05]  /*0800*/  FADD R7, R4, R7 ;  /* 0x0000000704077221 */ /* 0x002fca0000000000 */
[----:B------:R-:W1:Y:S01]  /*0810*/  SHFL.BFLY PT, R6, R7, 0x1, 0x1f ;  /* 0x0c201f0007067f89 */ /* 0x000e6200000e0000 */
[C---:B------:R-:W-:Y:S02]  /*0820*/  ISETP.LT.AND P0, PT, R9.reuse, 0x10, !P0 ;  /* 0x000000100900780c */ /* 0x040fe40004701270 */
[----:B------:R-:W-:-:S04]  /*0830*/  LOP3.LUT P1, RZ, R9, 0x1ff, RZ, 0xc0, !PT ;  /* 0x000001ff09ff7812 */ /* 0x000fc8000782c0ff */
[----:B------:R-:W-:Y:S01]  /*0840*/  ISETP.LT.AND P1, PT, R0, 0x6, !P1 ;  /* 0x000000060000780c */ /* 0x000fe20004f21270 */
[----:B-1----:R-:W-:-:S06]  /*0850*/  FADD R6, R7, R6 ;  /* 0x0000000607067221 */ /* 0x002fcc0000000000 */
[----:B------:R1:W-:Y:S01]  /*0860*/  @P0 STS [R11+UR4], R6 ;  /* 0x000000060b000988 */ /* 0x0003e20008000804 */
[----:B------:R-:W-:Y:S06]  /*0870*/  BAR.SYNC.DEFER_BLOCKING 0x0 ;  /* 0x0000000000007b1d */ /* 0x000fec0000010000 */
[----:B-1----:R-:W-:Y:S05]  /*0880*/  @!P1 EXIT ;  /* 0x000000000000994d */ /* 0x002fea0003800000 */
[----:B------:R-:W0:Y:S01]  /*0890*/  LDS R5, [UR4] ;  /* 0x00000004ff057984 */ /* 0x000e220008000800 */
[----:B------:R-:W1:Y:S02]  /*08a0*/  LDC.64 R2, c[0x0][0x220] ;  /* 0x00008800ff027b82 */ /* 0x000e640000000a00 */
[----:B-1----:R-:W-:-:S05]  /*08b0*/  IMAD.WIDE R2, R0, 0x4, R2 ;  /* 0x0000000400027825 */ /* 0x002fca00078e0202 */
[----:B0-----:R-:W-:Y:S01]  /*08c0*/  STG.E desc[UR6][R2.64], R5 ;  /* 0x0000000502007986 */ /* 0x001fe2000c101906 */
[----:B------:R-:W-:Y:S05]  /*08d0*/  EXIT ;  /* 0x000000000000794d */ /* 0x000fea0003800000 */
.L_x_0:
[----:B------:R-:W-:-:S00]  /*08e0*/  BRA `(.L_x_0) ;  /* 0xfffffffc00fc7947 */ /* 0x000fc0000383ffff */
[----:B------:R-:W-:-:S00]  /*08f0*/  NOP ;  /* 0x0000000000007918 */ /* 0x000fc00000000000 */
        /* <DEDUP_REMOVED lines=8> */
.L_x_1:


//--------------------- .nv.shared.triton_red_fused_abs_mean_sub_0 --------------------------
	.section	.nv.shared.triton_red_fused_abs_mean_sub_0,"aw",@nobits
	.sectionflags	@""
	.align	16
	.zero		1024


//--------------------- .nv.constant0.triton_red_fused_abs_mean_sub_0 --------------------------
	.section	.nv.constant0.triton_red_fused_abs_mean_sub_0,"a",@progbits
	.sectionflags	@""
	.align	4
.nv.constant0.triton_red_fused_abs_mean_sub_0:
	.zero		560
